//
// Generated by NVIDIA NVVM Compiler
//
// Compiler Build ID: CL-36424714
// Cuda compilation tools, release 13.0, V13.0.88
// Based on NVVM 20.0.0
//

.version 9.0
.target sm_100
.address_size 64

	// .globl	_Z15MatrixVectorMulPfS_S_i

.visible .entry _Z15MatrixVectorMulPfS_S_i(
	.param .u64 .ptr .align 1 _Z15MatrixVectorMulPfS_S_i_param_0,
	.param .u64 .ptr .align 1 _Z15MatrixVectorMulPfS_S_i_param_1,
	.param .u64 .ptr .align 1 _Z15MatrixVectorMulPfS_S_i_param_2,
	.param .u32 _Z15MatrixVectorMulPfS_S_i_param_3
)
{
	.reg .pred 	%p<10>;
	.reg .b32 	%r<38>;
	.reg .b32 	%f<100>;
	.reg .b64 	%rd<31>;

	ld.param.u64 	%rd11, [_Z15MatrixVectorMulPfS_S_i_param_0];
	ld.param.u64 	%rd12, [_Z15MatrixVectorMulPfS_S_i_param_1];
	ld.param.u64 	%rd13, [_Z15MatrixVectorMulPfS_S_i_param_2];
	ld.param.u32 	%r23, [_Z15MatrixVectorMulPfS_S_i_param_3];
	cvta.to.global.u64 	%rd1, %rd12;
	cvta.to.global.u64 	%rd2, %rd11;
	cvta.to.global.u64 	%rd14, %rd13;
	mov.u32 	%r24, %ctaid.x;
	mov.u32 	%r25, %ntid.x;
	mov.u32 	%r26, %tid.x;
	mad.lo.s32 	%r1, %r24, %r25, %r26;
	mul.wide.s32 	%rd15, %r1, 4;
	add.s64 	%rd3, %rd14, %rd15;
	mov.b32 	%r27, 0;
	st.global.u32 	[%rd3], %r27;
	setp.lt.s32 	%p1, %r23, 1;
	@%p1 bra 	$L__BB0_13;
	mul.lo.s32 	%r2, %r23, %r1;
	and.b32  	%r3, %r23, 15;
	setp.lt.u32 	%p2, %r23, 16;
	mov.b32 	%r34, 0;
	mov.f32 	%f96, 0f00000000;
	@%p2 bra 	$L__BB0_4;
	and.b32  	%r34, %r23, 2147483632;
	neg.s32 	%r32, %r34;
	add.s64 	%rd4, %rd2, 32;
	add.s64 	%rd29, %rd1, 32;
	mov.f32 	%f96, 0f00000000;
	mov.u32 	%r31, %r2;
$L__BB0_3:
	.pragma "nounroll";
	mul.wide.s32 	%rd16, %r31, 4;
	add.s64 	%rd17, %rd4, %rd16;
	ld.global.f32 	%f12, [%rd17+-32];
	ld.global.f32 	%f13, [%rd29+-32];
	fma.rn.f32 	%f14, %f12, %f13, %f96;
	st.global.f32 	[%rd3], %f14;
	ld.global.f32 	%f15, [%rd17+-28];
	ld.global.f32 	%f16, [%rd29+-28];
	fma.rn.f32 	%f17, %f15, %f16, %f14;
	st.global.f32 	[%rd3], %f17;
	ld.global.f32 	%f18, [%rd17+-24];
	ld.global.f32 	%f19, [%rd29+-24];
	fma.rn.f32 	%f20, %f18, %f19, %f17;
	st.global.f32 	[%rd3], %f20;
	ld.global.f32 	%f21, [%rd17+-20];
	ld.global.f32 	%f22, [%rd29+-20];
	fma.rn.f32 	%f23, %f21, %f22, %f20;
	st.global.f32 	[%rd3], %f23;
	ld.global.f32 	%f24, [%rd17+-16];
	ld.global.f32 	%f25, [%rd29+-16];
	fma.rn.f32 	%f26, %f24, %f25, %f23;
	st.global.f32 	[%rd3], %f26;
	ld.global.f32 	%f27, [%rd17+-12];
	ld.global.f32 	%f28, [%rd29+-12];
	fma.rn.f32 	%f29, %f27, %f28, %f26;
	st.global.f32 	[%rd3], %f29;
	ld.global.f32 	%f30, [%rd17+-8];
	ld.global.f32 	%f31, [%rd29+-8];
	fma.rn.f32 	%f32, %f30, %f31, %f29;
	st.global.f32 	[%rd3], %f32;
	ld.global.f32 	%f33, [%rd17+-4];
	ld.global.f32 	%f34, [%rd29+-4];
	fma.rn.f32 	%f35, %f33, %f34, %f32;
	st.global.f32 	[%rd3], %f35;
	ld.global.f32 	%f36, [%rd17];
	ld.global.f32 	%f37, [%rd29];
	fma.rn.f32 	%f38, %f36, %f37, %f35;
	st.global.f32 	[%rd3], %f38;
	ld.global.f32 	%f39, [%rd17+4];
	ld.global.f32 	%f40, [%rd29+4];
	fma.rn.f32 	%f41, %f39, %f40, %f38;
	st.global.f32 	[%rd3], %f41;
	ld.global.f32 	%f42, [%rd17+8];
	ld.global.f32 	%f43, [%rd29+8];
	fma.rn.f32 	%f44, %f42, %f43, %f41;
	st.global.f32 	[%rd3], %f44;
	ld.global.f32 	%f45, [%rd17+12];
	ld.global.f32 	%f46, [%rd29+12];
	fma.rn.f32 	%f47, %f45, %f46, %f44;
	st.global.f32 	[%rd3], %f47;
	ld.global.f32 	%f48, [%rd17+16];
	ld.global.f32 	%f49, [%rd29+16];
	fma.rn.f32 	%f50, %f48, %f49, %f47;
	st.global.f32 	[%rd3], %f50;
	ld.global.f32 	%f51, [%rd17+20];
	ld.global.f32 	%f52, [%rd29+20];
	fma.rn.f32 	%f53, %f51, %f52, %f50;
	st.global.f32 	[%rd3], %f53;
	ld.global.f32 	%f54, [%rd17+24];
	ld.global.f32 	%f55, [%rd29+24];
	fma.rn.f32 	%f56, %f54, %f55, %f53;
	st.global.f32 	[%rd3], %f56;
	ld.global.f32 	%f57, [%rd17+28];
	ld.global.f32 	%f58, [%rd29+28];
	fma.rn.f32 	%f96, %f57, %f58, %f56;
	st.global.f32 	[%rd3], %f96;
	add.s32 	%r32, %r32, 16;
	add.s32 	%r31, %r31, 16;
	add.s64 	%rd29, %rd29, 64;
	setp.ne.s32 	%p3, %r32, 0;
	@%p3 bra 	$L__BB0_3;
$L__BB0_4:
	setp.eq.s32 	%p4, %r3, 0;
	@%p4 bra 	$L__BB0_13;
	and.b32  	%r11, %r23, 7;
	setp.lt.u32 	%p5, %r3, 8;
	@%p5 bra 	$L__BB0_7;
	add.s32 	%r29, %r34, %r2;
	mul.wide.s32 	%rd18, %r29, 4;
	add.s64 	%rd19, %rd2, %rd18;
	ld.global.f32 	%f59, [%rd19];
	mul.wide.u32 	%rd20, %r34, 4;
	add.s64 	%rd21, %rd1, %rd20;
	ld.global.f32 	%f60, [%rd21];
	fma.rn.f32 	%f61, %f59, %f60, %f96;
	st.global.f32 	[%rd3], %f61;
	ld.global.f32 	%f62, [%rd19+4];
	ld.global.f32 	%f63, [%rd21+4];
	fma.rn.f32 	%f64, %f62, %f63, %f61;
	st.global.f32 	[%rd3], %f64;
	ld.global.f32 	%f65, [%rd19+8];
	ld.global.f32 	%f66, [%rd21+8];
	fma.rn.f32 	%f67, %f65, %f66, %f64;
	st.global.f32 	[%rd3], %f67;
	ld.global.f32 	%f68, [%rd19+12];
	ld.global.f32 	%f69, [%rd21+12];
	fma.rn.f32 	%f70, %f68, %f69, %f67;
	st.global.f32 	[%rd3], %f70;
	ld.global.f32 	%f71, [%rd19+16];
	ld.global.f32 	%f72, [%rd21+16];
	fma.rn.f32 	%f73, %f71, %f72, %f70;
	st.global.f32 	[%rd3], %f73;
	ld.global.f32 	%f74, [%rd19+20];
	ld.global.f32 	%f75, [%rd21+20];
	fma.rn.f32 	%f76, %f74, %f75, %f73;
	st.global.f32 	[%rd3], %f76;
	ld.global.f32 	%f77, [%rd19+24];
	ld.global.f32 	%f78, [%rd21+24];
	fma.rn.f32 	%f79, %f77, %f78, %f76;
	st.global.f32 	[%rd3], %f79;
	ld.global.f32 	%f80, [%rd19+28];
	ld.global.f32 	%f81, [%rd21+28];
	fma.rn.f32 	%f96, %f80, %f81, %f79;
	st.global.f32 	[%rd3], %f96;
	add.s32 	%r34, %r34, 8;
$L__BB0_7:
	setp.eq.s32 	%p6, %r11, 0;
	@%p6 bra 	$L__BB0_13;
	and.b32  	%r14, %r23, 3;
	setp.lt.u32 	%p7, %r11, 4;
	@%p7 bra 	$L__BB0_10;
	add.s32 	%r30, %r34, %r2;
	mul.wide.s32 	%rd22, %r30, 4;
	add.s64 	%rd23, %rd2, %rd22;
	ld.global.f32 	%f82, [%rd23];
	mul.wide.u32 	%rd24, %r34, 4;
	add.s64 	%rd25, %rd1, %rd24;
	ld.global.f32 	%f83, [%rd25];
	fma.rn.f32 	%f84, %f82, %f83, %f96;
	st.global.f32 	[%rd3], %f84;
	ld.global.f32 	%f85, [%rd23+4];
	ld.global.f32 	%f86, [%rd25+4];
	fma.rn.f32 	%f87, %f85, %f86, %f84;
	st.global.f32 	[%rd3], %f87;
	ld.global.f32 	%f88, [%rd23+8];
	ld.global.f32 	%f89, [%rd25+8];
	fma.rn.f32 	%f90, %f88, %f89, %f87;
	st.global.f32 	[%rd3], %f90;
	ld.global.f32 	%f91, [%rd23+12];
	ld.global.f32 	%f92, [%rd25+12];
	fma.rn.f32 	%f96, %f91, %f92, %f90;
	st.global.f32 	[%rd3], %f96;
	add.s32 	%r34, %r34, 4;
$L__BB0_10:
	setp.eq.s32 	%p8, %r14, 0;
	@%p8 bra 	$L__BB0_13;
	mul.wide.u32 	%rd26, %r34, 4;
	add.s64 	%rd30, %rd1, %rd26;
	add.s32 	%r37, %r34, %r2;
	neg.s32 	%r36, %r14;
$L__BB0_12:
	.pragma "nounroll";
	mul.wide.s32 	%rd27, %r37, 4;
	add.s64 	%rd28, %rd2, %rd27;
	ld.global.f32 	%f93, [%rd28];
	ld.global.f32 	%f94, [%rd30];
	fma.rn.f32 	%f96, %f93, %f94, %f96;
	st.global.f32 	[%rd3], %f96;
	add.s64 	%rd30, %rd30, 4;
	add.s32 	%r37, %r37, 1;
	add.s32 	%r36, %r36, 1;
	setp.ne.s32 	%p9, %r36, 0;
	@%p9 bra 	$L__BB0_12;
$L__BB0_13:
	ret;

}


// ===== COMPILED SASS (sm_100) =====

	.target	sm_100

	.elftype	@"ET_EXEC"


//--------------------- .note.nv.tkinfo           --------------------------
	.section	.note.nv.tkinfo,"",@"SHT_NOTE"
	.sectionflags	@"SHF_NOTE_NV_TKINFO"
	.tkinfo
        /*0018*/ 	.word	0x00000002
        /*0030*/ 	.string	""
        /*0030*/ 	.string	"ptxas"
        /*0030*/ 	.string	"Cuda compilation tools, release 13.0, V13.0.88"
        /*0030*/ 	.string	"Build cuda_13.0.r13.0/compiler.36424714_0"
        /*0030*/ 	.string	"-arch sm_100 -m 64 "



//--------------------- .note.nv.cuinfo           --------------------------
	.section	.note.nv.cuinfo,"",@"SHT_NOTE"
	.sectionflags	@"SHF_NOTE_NV_CUINFO"
        /*0018*/ 	.short	0x0002
        /*001a*/ 	.short	0x0064
        /*001c*/ 	.short	0x0082
	.zero		2


//--------------------- .nv.info                  --------------------------
	.section	.nv.info,"",@"SHT_CUDA_INFO"
	.align	4


	//----- nvinfo : EIATTR_REGCOUNT
	.align		4
        /*0000*/ 	.byte	0x04, 0x2f
        /*0002*/ 	.short	(.L_1 - .L_0)
	.align		4
.L_0:
        /*0004*/ 	.word	index@(_Z15MatrixVectorMulPfS_S_i)
        /*0008*/ 	.word	0x00000016


	//----- nvinfo : EIATTR_FRAME_SIZE
	.align		4
.L_1:
        /*000c*/ 	.byte	0x04, 0x11
        /*000e*/ 	.short	(.L_3 - .L_2)
	.align		4
.L_2:
        /*0010*/ 	.word	index@(_Z15MatrixVectorMulPfS_S_i)
        /*0014*/ 	.word	0x00000000


	//----- nvinfo : EIATTR_MIN_STACK_SIZE
	.align		4
.L_3:
        /*0018*/ 	.byte	0x04, 0x12
        /*001a*/ 	.short	(.L_5 - .L_4)
	.align		4
.L_4:
        /*001c*/ 	.word	index@(_Z15MatrixVectorMulPfS_S_i)
        /*0020*/ 	.word	0x00000000
.L_5:


//--------------------- .nv.compat                --------------------------
	.section	.nv.compat,"",@"SHT_CUDA_COMPAT_INFO"
	.align	4
        /*0000*/ 	.byte	0x02, 0x09, 0x00, 0x00, 0x02, 0x02, 0x01, 0x00, 0x02, 0x05, 0x05, 0x00, 0x03, 0x07, 0x01, 0x01
        /*0010*/ 	.byte	0x02, 0x03, 0x00, 0x00, 0x02, 0x06, 0x01, 0x00, 0x04, 0x0b, 0x08, 0x00, 0x09, 0x00, 0x00, 0x00
        /*0020*/ 	.byte	0x00, 0x00, 0x00, 0x00


//--------------------- .nv.info._Z15MatrixVectorMulPfS_S_i --------------------------
	.section	.nv.info._Z15MatrixVectorMulPfS_S_i,"",@"SHT_CUDA_INFO"
	.sectionflags	@""
	.align	4


	//----- nvinfo : EIATTR_CUDA_API_VERSION
	.align		4
        /*0000*/ 	.byte	0x04, 0x37
        /*0002*/ 	.short	(.L_7 - .L_6)
.L_6:
        /*0004*/ 	.word	0x00000082


	//----- nvinfo : EIATTR_KPARAM_INFO
	.align		4
.L_7:
        /*0008*/ 	.byte	0x04, 0x17
        /*000a*/ 	.short	(.L_9 - .L_8)
.L_8:
        /*000c*/ 	.word	0x00000000
        /*0010*/ 	.short	0x0003
        /*0012*/ 	.short	0x0018
        /*0014*/ 	.byte	0x00, 0xf0, 0x11, 0x00


	//----- nvinfo : EIATTR_KPARAM_INFO
	.align		4
.L_9:
        /*0018*/ 	.byte	0x04, 0x17
        /*001a*/ 	.short	(.L_11 - .L_10)
.L_10:
        /*001c*/ 	.word	0x00000000
        /*0020*/ 	.short	0x0002
        /*0022*/ 	.short	0x0010
        /*0024*/ 	.byte	0x00, 0xf5, 0x21, 0x00


	//----- nvinfo : EIATTR_KPARAM_INFO
	.align		4
.L_11:
        /*0028*/ 	.byte	0x04, 0x17
        /*002a*/ 	.short	(.L_13 - .L_12)
.L_12:
        /*002c*/ 	.word	0x00000000
        /*0030*/ 	.short	0x0001
        /*0032*/ 	.short	0x0008
        /*0034*/ 	.byte	0x00, 0xf5, 0x21, 0x00


	//----- nvinfo : EIATTR_KPARAM_INFO
	.align		4
.L_13:
        /*0038*/ 	.byte	0x04, 0x17
        /*003a*/ 	.short	(.L_15 - .L_14)
.L_14:
        /*003c*/ 	.word	0x00000000
        /*0040*/ 	.short	0x0000
        /*0042*/ 	.short	0x0000
        /*0044*/ 	.byte	0x00, 0xf5, 0x21, 0x00


	//----- nvinfo : EIATTR_SPARSE_MMA_MASK
	.align		4
.L_15:
        /*0048*/ 	.byte	0x03, 0x50
        /*004a*/ 	.short	0x0000


	//----- nvinfo : EIATTR_MAXREG_COUNT
	.align		4
        /*004c*/ 	.byte	0x03, 0x1b
        /*004e*/ 	.short	0x00ff


	//----- nvinfo : EIATTR_MERCURY_ISA_VERSION
	.align		4
        /*0050*/ 	.byte	0x03, 0x5f
        /*0052*/ 	.short	0x0101


	//----- nvinfo : EIATTR_VRC_CTA_INIT_COUNT
	.align		4
        /*0054*/ 	.byte	0x02, 0x4a
	.zero		1
	.zero		1


	//----- nvinfo : EIATTR_EXIT_INSTR_OFFSETS
	.align		4
        /*0058*/ 	.byte	0x04, 0x1c
        /*005a*/ 	.short	(.L_17 - .L_16)


	//   ....[0]....
.L_16:
        /*005c*/ 	.word	0x000000b0


	//   ....[1]....
        /*0060*/ 	.word	0x00000690


	//   ....[2]....
        /*0064*/ 	.word	0x00000940


	//   ....[3]....
        /*0068*/ 	.word	0x00000af0


	//   ....[4]....
        /*006c*/ 	.word	0x00000c00


	//----- nvinfo : EIATTR_CBANK_PARAM_SIZE
	.align		4
.L_17:
        /*0070*/ 	.byte	0x03, 0x19
        /*0072*/ 	.short	0x001c


	//----- nvinfo : EIATTR_PARAM_CBANK
	.align		4
        /*0074*/ 	.byte	0x04, 0x0a
        /*0076*/ 	.short	(.L_19 - .L_18)
	.align		4
.L_18:
        /*0078*/ 	.word	index@(.nv.constant0._Z15MatrixVectorMulPfS_S_i)
        /*007c*/ 	.short	0x0380
        /*007e*/ 	.short	0x001c


	//----- nvinfo : EIATTR_SW_WAR
	.align		4
.L_19:
        /*0080*/ 	.byte	0x04, 0x36
        /*0082*/ 	.short	(.L_21 - .L_20)
.L_20:
        /*0084*/ 	.word	0x00000008
.L_21:


//--------------------- .nv.callgraph             --------------------------
	.section	.nv.callgraph,"",@"SHT_CUDA_CALLGRAPH"
	.align	4
	.sectionentsize	8
	.align		4
        /*0000*/ 	.word	0x00000000
	.align		4
        /*0004*/ 	.word	0xffffffff
	.align		4
        /*0008*/ 	.word	0x00000000
	.align		4
        /*000c*/ 	.word	0xfffffffe
	.align		4
        /*0010*/ 	.word	0x00000000
	.align		4
        /*0014*/ 	.word	0xfffffffd
	.align		4
        /*0018*/ 	.word	0x00000000
	.align		4
        /*001c*/ 	.word	0xfffffffc


//--------------------- .text._Z15MatrixVectorMulPfS_S_i --------------------------
	.section	.text._Z15MatrixVectorMulPfS_S_i,"ax",@progbits
	.align	128
        .global         _Z15MatrixVectorMulPfS_S_i
        .type           _Z15MatrixVectorMulPfS_S_i,@function
        .size           _Z15MatrixVectorMulPfS_S_i,(.L_x_6 - _Z15MatrixVectorMulPfS_S_i)
        .other          _Z15MatrixVectorMulPfS_S_i,@"STO_CUDA_ENTRY STV_DEFAULT"
_Z15MatrixVectorMulPfS_S_i:
.text._Z15MatrixVectorMulPfS_S_i:
[----:B------:R-:W-:Y:S01]  /*0000*/  LDC R1, c[0x0][0x37c] ;  /* 0x0000df00ff017b82 */ /* 0x000fe20000000800 */
[----:B------:R-:W0:Y:S07]  /*0010*/  S2R R0, SR_TID.X ;  /* 0x0000000000007919 */ /* 0x000e2e0000002100 */
[----:B------:R-:W1:Y:S01]  /*0020*/  LDC R4, c[0x0][0x398] ;  /* 0x0000e600ff047b82 */ /* 0x000e620000000800 */
[----:B------:R-:W2:Y:S07]  /*0030*/  LDCU.64 UR12, c[0x0][0x358] ;  /* 0x00006b00ff0c77ac */ /* 0x000eae0008000a00 */
[----:B------:R-:W0:Y:S08]  /*0040*/  S2UR UR4, SR_CTAID.X ;  /* 0x00000000000479c3 */ /* 0x000e300000002500 */
[----:B------:R-:W0:Y:S08]  /*0050*/  LDC R5, c[0x0][0x360] ;  /* 0x0000d800ff057b82 */ /* 0x000e300000000800 */
[----:B------:R-:W3:Y:S01]  /*0060*/  LDC.64 R2, c[0x0][0x390] ;  /* 0x0000e400ff027b82 */ /* 0x000ee20000000a00 */
[----:B-1----:R-:W-:Y:S01]  /*0070*/  ISETP.GE.AND P0, PT, R4, 0x1, PT ;  /* 0x000000010400780c */ /* 0x002fe20003f06270 */
[----:B0-----:R-:W-:-:S04]  /*0080*/  IMAD R5, R5, UR4, R0 ;  /* 0x0000000405057c24 */ /* 0x001fc8000f8e0200 */
[----:B---3--:R-:W-:-:S05]  /*0090*/  IMAD.WIDE R2, R5, 0x4, R2 ;  /* 0x0000000405027825 */ /* 0x008fca00078e0202 */
[----:B--2---:R0:W-:Y:S03]  /*00a0*/  STG.E desc[UR12][R2.64], RZ ;  /* 0x000000ff02007986 */ /* 0x0041e6000c10190c */
[----:B------:R-:W-:Y:S05]  /*00b0*/  @!P0 EXIT ;  /* 0x000000000000894d */ /* 0x000fea0003800000 */
[C---:B------:R-:W-:Y:S01]  /*00c0*/  ISETP.GE.U32.AND P1, PT, R4.reuse, 0x10, PT ;  /* 0x000000100400780c */ /* 0x040fe20003f26070 */
[----:B------:R-:W-:Y:S01]  /*00d0*/  HFMA2 R7, -RZ, RZ, 0, 0 ;  /* 0x00000000ff077431 */ /* 0x000fe200000001ff */
[----:B------:R-:W-:Y:S01]  /*00e0*/  LOP3.LUT R17, R4, 0xf, RZ, 0xc0, !PT ;  /* 0x0000000f04117812 */ /* 0x000fe200078ec0ff */
[----:B------:R-:W-:Y:S01]  /*00f0*/  IMAD R0, R5, R4, RZ ;  /* 0x0000000405007224 */ /* 0x000fe200078e02ff */
[----:B------:R-:W-:Y:S02]  /*0100*/  MOV R5, RZ ;  /* 0x000000ff00057202 */ /* 0x000fe40000000f00 */
[----:B------:R-:W-:-:S07]  /*0110*/  ISETP.NE.AND P0, PT, R17, RZ, PT ;  /* 0x000000ff1100720c */ /* 0x000fce0003f05270 */
[----:B------:R-:W-:Y:S06]  /*0120*/  @!P1 BRA `(.L_x_0) ;  /* 0x0000000400589947 */ /* 0x000fec0003800000 */
[----:B------:R-:W1:Y:S01]  /*0130*/  LDCU.128 UR8, c[0x0][0x380] ;  /* 0x00007000ff0877ac */ /* 0x000e620008000c00 */
[----:B------:R-:W-:Y:S02]  /*0140*/  LOP3.LUT R7, R4, 0x7ffffff0, RZ, 0xc0, !PT ;  /* 0x7ffffff004077812 */ /* 0x000fe400078ec0ff */
[----:B------:R-:W-:Y:S02]  /*0150*/  MOV R5, RZ ;  /* 0x000000ff00057202 */ /* 0x000fe40000000f00 */
[----:B------:R-:W-:Y:S02]  /*0160*/  MOV R12, R0 ;  /* 0x00000000000c7202 */ /* 0x000fe40000000f00 */
[----:B------:R-:W-:Y:S01]  /*0170*/  IADD3 R6, PT, PT, -R7, RZ, RZ ;  /* 0x000000ff07067210 */ /* 0x000fe20007ffe1ff */
[----:B-1----:R-:W-:Y:S02]  /*0180*/  UIADD3 UR4, UP1, UPT, UR10, 0x20, URZ ;  /* 0x000000200a047890 */ /* 0x002fe4000ff3e0ff */
[----:B------:R-:W-:-:S02]  /*0190*/  UIADD3 UR6, UP0, UPT, UR8, 0x20, URZ ;  /* 0x0000002008067890 */ /* 0x000fc4000ff1e0ff */
[----:B------:R-:W-:Y:S02]  /*01a0*/  UIADD3.X UR5, UPT, UPT, URZ, UR11, URZ, UP1, !UPT ;  /* 0x0000000bff057290 */ /* 0x000fe40008ffe4ff */
[----:B------:R-:W-:Y:S01]  /*01b0*/  MOV R13, UR4 ;  /* 0x00000004000d7c02 */ /* 0x000fe20008000f00 */
[----:B------:R-:W-:-:S03]  /*01c0*/  UIADD3.X UR7, UPT, UPT, URZ, UR9, URZ, UP0, !UPT ;  /* 0x00000009ff077290 */ /* 0x000fc600087fe4ff */
[----:B------:R-:W-:-:S09]  /*01d0*/  MOV R14, UR5 ;  /* 0x00000005000e7c02 */ /* 0x000fd20008000f00 */
.L_x_1:
[----:B------:R-:W-:Y:S02]  /*01e0*/  MOV R10, UR6 ;  /* 0x00000006000a7c02 */ /* 0x000fe40008000f00 */
[----:B------:R-:W-:Y:S02]  /*01f0*/  MOV R11, UR7 ;  /* 0x00000007000b7c02 */ /* 0x000fe40008000f00 */
[----:B------:R-:W-:Y:S02]  /*0200*/  MOV R8, R13 ;  /* 0x0000000d00087202 */ /* 0x000fe40000000f00 */
[----:B------:R-:W-:Y:S01]  /*0210*/  MOV R9, R14 ;  /* 0x0000000e00097202 */ /* 0x000fe20000000f00 */
[----:B------:R-:W-:-:S04]  /*0220*/  IMAD.WIDE R10, R12, 0x4, R10 ;  /* 0x000000040c0a7825 */ /* 0x000fc800078e020a */
[----:B------:R-:W2:Y:S04]  /*0230*/  LDG.E R13, desc[UR12][R8.64+-0x20] ;  /* 0xffffe00c080d7981 */ /* 0x000ea8000c1e1900 */
[----:B------:R-:W2:Y:S02]  /*0240*/  LDG.E R14, desc[UR12][R10.64+-0x20] ;  /* 0xffffe00c0a0e7981 */ /* 0x000ea4000c1e1900 */
[----:B--2---:R-:W-:-:S05]  /*0250*/  FFMA R13, R14, R13, R5 ;  /* 0x0000000d0e0d7223 */ /* 0x004fca0000000005 */
[----:B------:R1:W-:Y:S04]  /*0260*/  STG.E desc[UR12][R2.64], R13 ;  /* 0x0000000d02007986 */ /* 0x0003e8000c10190c */
[----:B------:R-:W2:Y:S04]  /*0270*/  LDG.E R14, desc[UR12][R10.64+-0x1c] ;  /* 0xffffe40c0a0e7981 */ /* 0x000ea8000c1e1900 */
[----:B----4-:R-:W2:Y:S02]  /*0280*/  LDG.E R5, desc[UR12][R8.64+-0x1c] ;  /* 0xffffe40c08057981 */ /* 0x010ea4000c1e1900 */
[----:B--2---:R-:W-:-:S05]  /*0290*/  FFMA R5, R14, R5, R13 ;  /* 0x000000050e057223 */ /* 0x004fca000000000d */
[----:B------:R2:W-:Y:S04]  /*02a0*/  STG.E desc[UR12][R2.64], R5 ;  /* 0x0000000502007986 */ /* 0x0005e8000c10190c */
[----:B------:R-:W3:Y:S04]  /*02b0*/  LDG.E R14, desc[UR12][R10.64+-0x18] ;  /* 0xffffe80c0a0e7981 */ /* 0x000ee8000c1e1900 */
[----:B------:R-:W3:Y:S02]  /*02c0*/  LDG.E R15, desc[UR12][R8.64+-0x18] ;  /* 0xffffe80c080f7981 */ /* 0x000ee4000c1e1900 */
[----:B---3--:R-:W-:-:S05]  /*02d0*/  FFMA R15, R14, R15, R5 ;  /* 0x0000000f0e0f7223 */ /* 0x008fca0000000005 */
[----:B------:R3:W-:Y:S04]  /*02e0*/  STG.E desc[UR12][R2.64], R15 ;  /* 0x0000000f02007986 */ /* 0x0007e8000c10190c */
[----:B------:R-:W1:Y:S04]  /*02f0*/  LDG.E R14, desc[UR12][R10.64+-0x14] ;  /* 0xffffec0c0a0e7981 */ /* 0x000e68000c1e1900 */
[----:B------:R-:W1:Y:S02]  /*0300*/  LDG.E R16, desc[UR12][R8.64+-0x14] ;  /* 0xffffec0c08107981 */ /* 0x000e64000c1e1900 */
[----:B-1----:R-:W-:-:S05]  /*0310*/  FFMA R13, R14, R16, R15 ;  /* 0x000000100e0d7223 */ /* 0x002fca000000000f */
[----:B------:R1:W-:Y:S04]  /*0320*/  STG.E desc[UR12][R2.64], R13 ;  /* 0x0000000d02007986 */ /* 0x0003e8000c10190c */
[----:B------:R-:W2:Y:S04]  /*0330*/  LDG.E R14, desc[UR12][R10.64+-0x10] ;  /* 0xfffff00c0a0e7981 */ /* 0x000ea8000c1e1900 */
[----:B------:R-:W2:Y:S02]  /*0340*/  LDG.E R16, desc[UR12][R8.64+-0x10] ;  /* 0xfffff00c08107981 */ /* 0x000ea4000c1e1900 */
        /* <DEDUP_REMOVED lines=34> */
[----:B------:R-:W4:Y:S04]  /*0570*/  LDG.E R14, desc[UR12][R10.64+0x14] ;  /* 0x0000140c0a0e7981 */ /* 0x000f28000c1e1900 */
[----:B------:R-:W4:Y:S02]  /*0580*/  LDG.E R16, desc[UR12][R8.64+0x14] ;  /* 0x0000140c08107981 */ /* 0x000f24000c1e1900 */
[----:B----4-:R-:W-:-:S05]  /*0590*/  FFMA R19, R14, R16, R13 ;  /* 0x000000100e137223 */ /* 0x010fca000000000d */
[----:B------:R4:W-:Y:S04]  /*05a0*/  STG.E desc[UR12][R2.64], R19 ;  /* 0x0000001302007986 */ /* 0x0009e8000c10190c */
[----:B------:R-:W3:Y:S04]  /*05b0*/  LDG.E R14, desc[UR12][R10.64+0x18] ;  /* 0x0000180c0a0e7981 */ /* 0x000ee8000c1e1900 */
[----:B--2---:R-:W3:Y:S01]  /*05c0*/  LDG.E R5, desc[UR12][R8.64+0x18] ;  /* 0x0000180c08057981 */ /* 0x004ee2000c1e1900 */
[----:B------:R-:W-:Y:S01]  /*05d0*/  IADD3 R6, PT, PT, R6, 0x10, RZ ;  /* 0x0000001006067810 */ /* 0x000fe20007ffe0ff */
[----:B---3--:R-:W-:-:S05]  /*05e0*/  FFMA R15, R14, R5, R19 ;  /* 0x000000050e0f7223 */ /* 0x008fca0000000013 */
[----:B------:R4:W-:Y:S04]  /*05f0*/  STG.E desc[UR12][R2.64], R15 ;  /* 0x0000000f02007986 */ /* 0x0009e8000c10190c */
[----:B------:R-:W2:Y:S04]  /*0600*/  LDG.E R14, desc[UR12][R10.64+0x1c] ;  /* 0x00001c0c0a0e7981 */ /* 0x000ea8000c1e1900 */
[----:B------:R-:W2:Y:S01]  /*0610*/  LDG.E R5, desc[UR12][R8.64+0x1c] ;  /* 0x00001c0c08057981 */ /* 0x000ea2000c1e1900 */
[----:B------:R-:W-:Y:S02]  /*0620*/  ISETP.NE.AND P1, PT, R6, RZ, PT ;  /* 0x000000ff0600720c */ /* 0x000fe40003f25270 */
[----:B-1----:R-:W-:-:S02]  /*0630*/  IADD3 R13, P2, PT, R8, 0x40, RZ ;  /* 0x00000040080d7810 */ /* 0x002fc40007f5e0ff */
[----:B------:R-:W-:Y:S01]  /*0640*/  IADD3 R12, PT, PT, R12, 0x10, RZ ;  /* 0x000000100c0c7810 */ /* 0x000fe20007ffe0ff */
[----:B--2---:R-:W-:Y:S01]  /*0650*/  FFMA R5, R14, R5, R15 ;  /* 0x000000050e057223 */ /* 0x004fe2000000000f */
[----:B------:R-:W-:-:S04]  /*0660*/  IADD3.X R14, PT, PT, RZ, R9, RZ, P2, !PT ;  /* 0x00000009ff0e7210 */ /* 0x000fc800017fe4ff */
[----:B------:R4:W-:Y:S03]  /*0670*/  STG.E desc[UR12][R2.64], R5 ;  /* 0x0000000502007986 */ /* 0x0009e6000c10190c */
[----:B------:R-:W-:Y:S05]  /*0680*/  @P1 BRA `(.L_x_1) ;  /* 0xfffffff800d41947 */ /* 0x000fea000383ffff */
.L_x_0:
[----:B------:R-:W-:Y:S05]  /*0690*/  @!P0 EXIT ;  /* 0x000000000000894d */ /* 0x000fea0003800000 */
[----:B------:R-:W-:Y:S02]  /*06a0*/  ISETP.GE.U32.AND P0, PT, R17, 0x8, PT ;  /* 0x000000081100780c */ /* 0x000fe40003f06070 */
[----:B------:R-:W-:-:S04]  /*06b0*/  LOP3.LUT R14, R4, 0x7, RZ, 0xc0, !PT ;  /* 0x00000007040e7812 */ /* 0x000fc800078ec0ff */
[----:B------:R-:W-:-:S07]  /*06c0*/  ISETP.NE.AND P1, PT, R14, RZ, PT ;  /* 0x000000ff0e00720c */ /* 0x000fce0003f25270 */
[----:B------:R-:W-:Y:S06]  /*06d0*/  @!P0 BRA `(.L_x_2) ;  /* 0x0000000000988947 */ /* 0x000fec0003800000 */
[----:B------:R-:W1:Y:S01]  /*06e0*/  LDC.64 R8, c[0x0][0x380] ;  /* 0x0000e000ff087b82 */ /* 0x000e620000000a00 */
[----:B------:R-:W-:-:S07]  /*06f0*/  IADD3 R13, PT, PT, R0, R7, RZ ;  /* 0x00000007000d7210 */ /* 0x000fce0007ffe0ff */
[----:B------:R-:W2:Y:S01]  /*0700*/  LDC.64 R10, c[0x0][0x388] ;  /* 0x0000e200ff0a7b82 */ /* 0x000ea20000000a00 */
[----:B-1----:R-:W-:-:S05]  /*0710*/  IMAD.WIDE R8, R13, 0x4, R8 ;  /* 0x000000040d087825 */ /* 0x002fca00078e0208 */
[----:B------:R-:W4:Y:S01]  /*0720*/  LDG.E R6, desc[UR12][R8.64] ;  /* 0x0000000c08067981 */ /* 0x000f22000c1e1900 */
[----:B--2---:R-:W-:-:S05]  /*0730*/  IMAD.WIDE.U32 R10, R7, 0x4, R10 ;  /* 0x00000004070a7825 */ /* 0x004fca00078e000a */
[----:B------:R-:W4:Y:S02]  /*0740*/  LDG.E R12, desc[UR12][R10.64] ;  /* 0x0000000c0a0c7981 */ /* 0x000f24000c1e1900 */
[----:B----4-:R-:W-:-:S05]  /*0750*/  FFMA R5, R6, R12, R5 ;  /* 0x0000000c06057223 */ /* 0x010fca0000000005 */
        /* <DEDUP_REMOVED lines=21> */
[----:B------:R-:W3:Y:S04]  /*08b0*/  LDG.E R6, desc[UR12][R8.64+0x18] ;  /* 0x0000180c08067981 */ /* 0x000ee8000c1e1900 */
[----:B------:R-:W3:Y:S02]  /*08c0*/  LDG.E R12, desc[UR12][R10.64+0x18] ;  /* 0x0000180c0a0c7981 */ /* 0x000ee4000c1e1900 */
[----:B---3--:R-:W-:-:S05]  /*08d0*/  FFMA R17, R6, R12, R15 ;  /* 0x0000000c06117223 */ /* 0x008fca000000000f */
[----:B------:R2:W-:Y:S04]  /*08e0*/  STG.E desc[UR12][R2.64], R17 ;  /* 0x0000001102007986 */ /* 0x0005e8000c10190c */
[----:B------:R-:W3:Y:S04]  /*08f0*/  LDG.E R6, desc[UR12][R8.64+0x1c] ;  /* 0x00001c0c08067981 */ /* 0x000ee8000c1e1900 */
[----:B-1----:R-:W3:Y:S01]  /*0900*/  LDG.E R5, desc[UR12][R10.64+0x1c] ;  /* 0x00001c0c0a057981 */ /* 0x002ee2000c1e1900 */
[----:B------:R-:W-:Y:S01]  /*0910*/  IADD3 R7, PT, PT, R7, 0x8, RZ ;  /* 0x0000000807077810 */ /* 0x000fe20007ffe0ff */
[----:B---3--:R-:W-:-:S05]  /*0920*/  FFMA R5, R6, R5, R17 ;  /* 0x0000000506057223 */ /* 0x008fca0000000011 */
[----:B------:R2:W-:Y:S02]  /*0930*/  STG.E desc[UR12][R2.64], R5 ;  /* 0x0000000502007986 */ /* 0x0005e4000c10190c */
.L_x_2:
[----:B------:R-:W-:Y:S05]  /*0940*/  @!P1 EXIT ;  /* 0x000000000000994d */ /* 0x000fea0003800000 */
[----:B------:R-:W-:Y:S02]  /*0950*/  ISETP.GE.U32.AND P0, PT, R14, 0x4, PT ;  /* 0x000000040e00780c */ /* 0x000fe40003f06070 */
[----:B------:R-:W-:-:S04]  /*0960*/  LOP3.LUT R4, R4, 0x3, RZ, 0xc0, !PT ;  /* 0x0000000304047812 */ /* 0x000fc800078ec0ff */
[----:B------:R-:W-:-:S07]  /*0970*/  ISETP.NE.AND P1, PT, R4, RZ, PT ;  /* 0x000000ff0400720c */ /* 0x000fce0003f25270 */
[----:B------:R-:W-:Y:S06]  /*0980*/  @!P0 BRA `(.L_x_3) ;  /* 0x0000000000588947 */ /* 0x000fec0003800000 */
[----:B------:R-:W1:Y:S01]  /*0990*/  LDC.64 R8, c[0x0][0x380] ;  /* 0x0000e000ff087b82 */ /* 0x000e620000000a00 */
[----:B--2---:R-:W-:-:S07]  /*09a0*/  IADD3 R13, PT, PT, R0, R7, RZ ;  /* 0x00000007000d7210 */ /* 0x004fce0007ffe0ff */
        /* <DEDUP_REMOVED lines=11> */
[----:B------:R-:W2:Y:S04]  /*0a60*/  LDG.E R6, desc[UR12][R8.64+0x8] ;  /* 0x0000080c08067981 */ /* 0x000ea8000c1e1900 */
[----:B------:R-:W2:Y:S02]  /*0a70*/  LDG.E R12, desc[UR12][R10.64+0x8] ;  /* 0x0000080c0a0c7981 */ /* 0x000ea4000c1e1900 */
[----:B--2---:R-:W-:-:S05]  /*0a80*/  FFMA R15, R6, R12, R13 ;  /* 0x0000000c060f7223 */ /* 0x004fca000000000d */
[----:B------:R3:W-:Y:S04]  /*0a90*/  STG.E desc[UR12][R2.64], R15 ;  /* 0x0000000f02007986 */ /* 0x0007e8000c10190c */
[----:B------:R-:W1:Y:S04]  /*0aa0*/  LDG.E R6, desc[UR12][R8.64+0xc] ;  /* 0x00000c0c08067981 */ /* 0x000e68000c1e1900 */
[----:B------:R-:W1:Y:S01]  /*0ab0*/  LDG.E R12, desc[UR12][R10.64+0xc] ;  /* 0x00000c0c0a0c7981 */ /* 0x000e62000c1e1900 */
[----:B------:R-:W-:Y:S01]  /*0ac0*/  IADD3 R7, PT, PT, R7, 0x4, RZ ;  /* 0x0000000407077810 */ /* 0x000fe20007ffe0ff */
[----:B-1----:R-:W-:-:S05]  /*0ad0*/  FFMA R5, R6, R12, R15 ;  /* 0x0000000c06057223 */ /* 0x002fca000000000f */
[----:B------:R3:W-:Y:S02]  /*0ae0*/  STG.E desc[UR12][R2.64], R5 ;  /* 0x0000000502007986 */ /* 0x0007e4000c10190c */
.L_x_3:
[----:B------:R-:W-:Y:S05]  /*0af0*/  @!P1 EXIT ;  /* 0x000000000000994d */ /* 0x000fea0003800000 */
[----:B------:R-:W1:Y:S01]  /*0b00*/  LDC.64 R10, c[0x0][0x388] ;  /* 0x0000e200ff0a7b82 */ /* 0x000e620000000a00 */
[----:B--23--:R-:W-:Y:S02]  /*0b10*/  IADD3 R13, PT, PT, R0, R7, RZ ;  /* 0x00000007000d7210 */ /* 0x00cfe40007ffe0ff */
[----:B------:R-:W-:-:S05]  /*0b20*/  IADD3 R4, PT, PT, -R4, RZ, RZ ;  /* 0x000000ff04047210 */ /* 0x000fca0007ffe1ff */
[----:B------:R-:W2:Y:S01]  /*0b30*/  LDC.64 R8, c[0x0][0x380] ;  /* 0x0000e000ff087b82 */ /* 0x000ea20000000a00 */
[----:B-1----:R-:W-:-:S07]  /*0b40*/  IMAD.WIDE.U32 R10, R7, 0x4, R10 ;  /* 0x00000004070a7825 */ /* 0x002fce00078e000a */
.L_x_4:
[----:B--2---:R-:W-:Y:S01]  /*0b50*/  IMAD.WIDE R6, R13, 0x4, R8 ;  /* 0x000000040d067825 */ /* 0x004fe200078e0208 */
[----:B-1----:R1:W4:Y:S05]  /*0b60*/  LDG.E R0, desc[UR12][R10.64] ;  /* 0x0000000c0a007981 */ /* 0x00232a000c1e1900 */
[----:B------:R-:W4:Y:S01]  /*0b70*/  LDG.E R6, desc[UR12][R6.64] ;  /* 0x0000000c06067981 */ /* 0x000f22000c1e1900 */
[----:B------:R-:W-:-:S04]  /*0b80*/  IADD3 R4, PT, PT, R4, 0x1, RZ ;  /* 0x0000000104047810 */ /* 0x000fc80007ffe0ff */
[----:B------:R-:W-:Y:S02]  /*0b90*/  ISETP.NE.AND P0, PT, R4, RZ, PT ;  /* 0x000000ff0400720c */ /* 0x000fe40003f05270 */
[----:B-1----:R-:W-:Y:S02]  /*0ba0*/  IADD3 R10, P1, PT, R10, 0x4, RZ ;  /* 0x000000040a0a7810 */ /* 0x002fe40007f3e0ff */
[----:B------:R-:W-:Y:S02]  /*0bb0*/  IADD3 R13, PT, PT, R13, 0x1, RZ ;  /* 0x000000010d0d7810 */ /* 0x000fe40007ffe0ff */
[----:B------:R-:W-:Y:S01]  /*0bc0*/  IADD3.X R11, PT, PT, RZ, R11, RZ, P1, !PT ;  /* 0x0000000bff0b7210 */ /* 0x000fe20000ffe4ff */
[----:B----4-:R-:W-:-:S05]  /*0bd0*/  FFMA R5, R6, R0, R5 ;  /* 0x0000000006057223 */ /* 0x010fca0000000005 */
[----:B------:R1:W-:Y:S01]  /*0be0*/  STG.E desc[UR12][R2.64], R5 ;  /* 0x0000000502007986 */ /* 0x0003e2000c10190c */
[----:B------:R-:W-:Y:S05]  /*0bf0*/  @P0 BRA `(.L_x_4) ;  /* 0xfffffffc00d40947 */ /* 0x000fea000383ffff */
[----:B------:R-:W-:Y:S05]  /*0c00*/  EXIT ;  /* 0x000000000000794d */ /* 0x000fea0003800000 */
.L_x_5:
[----:B------:R-:W-:-:S00]  /*0c10*/  BRA `(.L_x_5) ;  /* 0xfffffffc00fc7947 */ /* 0x000fc0000383ffff */
[----:B------:R-:W-:-:S00]  /*0c20*/  NOP ;  /* 0x0000000000007918 */ /* 0x000fc00000000000 */
        /* <DEDUP_REMOVED lines=13> */
.L_x_6:


//--------------------- .nv.shared.reserved.0     --------------------------
	.section	.nv.shared.reserved.0,"aw",@nobits
	.weak		__nv_reservedSMEM_offset_0_alias
	.size		__nv_reservedSMEM_offset_0_alias, 0, 64
	.other		__nv_reservedSMEM_offset_0_alias,@"STO_CUDA_RESERVED_SHARED STV_DEFAULT"
__nv_reservedSMEM_offset_0_alias:
	.zero		0
	.zero		64


//--------------------- .nv.constant0._Z15MatrixVectorMulPfS_S_i --------------------------
	.section	.nv.constant0._Z15MatrixVectorMulPfS_S_i,"a",@progbits
	.sectionflags	@""
	.align	4
.nv.constant0._Z15MatrixVectorMulPfS_S_i:
	.zero		924


//--------------------- SYMBOLS --------------------------

	.type		.nv.reservedSmem.offset0,@object
	.size		.nv.reservedSmem.offset0,0x4
